	.target	sm_80

	.elftype	@"ET_EXEC"


//--------------------- .note.nv.tkinfo           --------------------------
	.section	.note.nv.tkinfo,"",@"SHT_NOTE"
	.sectionflags	@"SHF_NOTE_NV_TKINFO"
	.tkinfo
        /*0018*/ 	.word	0x00000002
        /*0030*/ 	.string	""
        /*0030*/ 	.string	"ptxas"
        /*0030*/ 	.string	"Cuda compilation tools, release 13.0, V13.0.88"
        /*0030*/ 	.string	"Build cuda_13.0.r13.0/compiler.36424714_0"
        /*0030*/ 	.string	"-v  -suppress-debug-info  -lineinfo  -arch sm_80 "



//--------------------- .note.nv.cuinfo           --------------------------
	.section	.note.nv.cuinfo,"",@"SHT_NOTE"
	.sectionflags	@"SHF_NOTE_NV_CUINFO"
        /*0018*/ 	.short	0x0002
        /*001a*/ 	.short	0x0050
        /*001c*/ 	.short	0x0082
	.zero		2


//--------------------- .nv.info                  --------------------------
	.section	.nv.info,"",@"SHT_CUDA_INFO"
	.align	4


	//----- nvinfo : EIATTR_REGCOUNT
	.align		4
        /*0000*/ 	.byte	0x04, 0x2f
        /*0002*/ 	.short	(.L_1 - .L_0)
	.align		4
.L_0:
        /*0004*/ 	.word	index@(matmul_kernel)
        /*0008*/ 	.word	0x00000030


	//----- nvinfo : EIATTR_FRAME_SIZE
	.align		4
.L_1:
        /*000c*/ 	.byte	0x04, 0x11
        /*000e*/ 	.short	(.L_3 - .L_2)
	.align		4
.L_2:
        /*0010*/ 	.word	index@(matmul_kernel)
        /*0014*/ 	.word	0x00000000


	//----- nvinfo : EIATTR_MIN_STACK_SIZE
	.align		4
.L_3:
        /*0018*/ 	.byte	0x04, 0x12
        /*001a*/ 	.short	(.L_5 - .L_4)
	.align		4
.L_4:
        /*001c*/ 	.word	index@(matmul_kernel)
        /*0020*/ 	.word	0x00000000
.L_5:


//--------------------- .nv.info.matmul_kernel    --------------------------
	.section	.nv.info.matmul_kernel,"",@"SHT_CUDA_INFO"
	.sectionflags	@""
	.align	4


	//----- nvinfo : EIATTR_CUDA_API_VERSION
	.align		4
        /*0000*/ 	.byte	0x04, 0x37
        /*0002*/ 	.short	(.L_7 - .L_6)
.L_6:
        /*0004*/ 	.word	0x00000082


	//----- nvinfo : EIATTR_SW2861232_WAR
	.align		4
.L_7:
        /*0008*/ 	.byte	0x01, 0x35
	.zero		2


	//----- nvinfo : EIATTR_PARAM_CBANK
	.align		4
        /*000c*/ 	.byte	0x04, 0x0a
        /*000e*/ 	.short	(.L_9 - .L_8)
	.align		4
.L_8:
        /*0010*/ 	.word	index@(.nv.constant0.matmul_kernel)
        /*0014*/ 	.short	0x0160
        /*0016*/ 	.short	0x0050


	//----- nvinfo : EIATTR_CBANK_PARAM_SIZE
	.align		4
.L_9:
        /*0018*/ 	.byte	0x03, 0x19
        /*001a*/ 	.short	0x0050


	//----- nvinfo : EIATTR_KPARAM_INFO
	.align		4
        /*001c*/ 	.byte	0x04, 0x17
        /*001e*/ 	.short	(.L_11 - .L_10)
.L_10:
        /*0020*/ 	.word	0x00000000
        /*0024*/ 	.short	0x000d
        /*0026*/ 	.short	0x0048
        /*0028*/ 	.byte	0x00, 0xf4, 0x21, 0x00


	//----- nvinfo : EIATTR_KPARAM_INFO
	.align		4
.L_11:
        /*002c*/ 	.byte	0x04, 0x17
        /*002e*/ 	.short	(.L_13 - .L_12)
.L_12:
        /*0030*/ 	.word	0x00000000
        /*0034*/ 	.short	0x000c
        /*0036*/ 	.short	0x0040
        /*0038*/ 	.byte	0x00, 0xf4, 0x21, 0x00


	//----- nvinfo : EIATTR_KPARAM_INFO
	.align		4
.L_13:
        /*003c*/ 	.byte	0x04, 0x17
        /*003e*/ 	.short	(.L_15 - .L_14)
.L_14:
        /*0040*/ 	.word	0x00000000
        /*0044*/ 	.short	0x000b
        /*0046*/ 	.short	0x0038
        /*0048*/ 	.byte	0x00, 0xf0, 0x11, 0x00


	//----- nvinfo : EIATTR_KPARAM_INFO
	.align		4
.L_15:
        /*004c*/ 	.byte	0x04, 0x17
        /*004e*/ 	.short	(.L_17 - .L_16)
.L_16:
        /*0050*/ 	.word	0x00000000
        /*0054*/ 	.short	0x000a
        /*0056*/ 	.short	0x0034
        /*0058*/ 	.byte	0x00, 0xf0, 0x11, 0x00


	//----- nvinfo : EIATTR_KPARAM_INFO
	.align		4
.L_17:
        /*005c*/ 	.byte	0x04, 0x17
        /*005e*/ 	.short	(.L_19 - .L_18)
.L_18:
        /*0060*/ 	.word	0x00000000
        /*0064*/ 	.short	0x0009
        /*0066*/ 	.short	0x0030
        /*0068*/ 	.byte	0x00, 0xf0, 0x11, 0x00


	//----- nvinfo : EIATTR_KPARAM_INFO
	.align		4
.L_19:
        /*006c*/ 	.byte	0x04, 0x17
        /*006e*/ 	.short	(.L_21 - .L_20)
.L_20:
        /*0070*/ 	.word	0x00000000
        /*0074*/ 	.short	0x0008
        /*0076*/ 	.short	0x002c
        /*0078*/ 	.byte	0x00, 0xf0, 0x11, 0x00


	//----- nvinfo : EIATTR_KPARAM_INFO
	.align		4
.L_21:
        /*007c*/ 	.byte	0x04, 0x17
        /*007e*/ 	.short	(.L_23 - .L_22)
.L_22:
        /*0080*/ 	.word	0x00000000
        /*0084*/ 	.short	0x0007
        /*0086*/ 	.short	0x0028
        /*0088*/ 	.byte	0x00, 0xf0, 0x11, 0x00


	//----- nvinfo : EIATTR_KPARAM_INFO
	.align		4
.L_23:
        /*008c*/ 	.byte	0x04, 0x17
        /*008e*/ 	.short	(.L_25 - .L_24)
.L_24:
        /*0090*/ 	.word	0x00000000
        /*0094*/ 	.short	0x0006
        /*0096*/ 	.short	0x0024
        /*0098*/ 	.byte	0x00, 0xf0, 0x11, 0x00


	//----- nvinfo : EIATTR_KPARAM_INFO
	.align		4
.L_25:
        /*009c*/ 	.byte	0x04, 0x17
        /*009e*/ 	.short	(.L_27 - .L_26)
.L_26:
        /*00a0*/ 	.word	0x00000000
        /*00a4*/ 	.short	0x0005
        /*00a6*/ 	.short	0x0020
        /*00a8*/ 	.byte	0x00, 0xf0, 0x11, 0x00


	//----- nvinfo : EIATTR_KPARAM_INFO
	.align		4
.L_27:
        /*00ac*/ 	.byte	0x04, 0x17
        /*00ae*/ 	.short	(.L_29 - .L_28)
.L_28:
        /*00b0*/ 	.word	0x00000000
        /*00b4*/ 	.short	0x0004
        /*00b6*/ 	.short	0x001c
        /*00b8*/ 	.byte	0x00, 0xf0, 0x11, 0x00


	//----- nvinfo : EIATTR_KPARAM_INFO
	.align		4
.L_29:
        /*00bc*/ 	.byte	0x04, 0x17
        /*00be*/ 	.short	(.L_31 - .L_30)
.L_30:
        /*00c0*/ 	.word	0x00000000
        /*00c4*/ 	.short	0x0003
        /*00c6*/ 	.short	0x0018
        /*00c8*/ 	.byte	0x00, 0xf0, 0x11, 0x00


	//----- nvinfo : EIATTR_KPARAM_INFO
	.align		4
.L_31:
        /*00cc*/ 	.byte	0x04, 0x17
        /*00ce*/ 	.short	(.L_33 - .L_32)
.L_32:
        /*00d0*/ 	.word	0x00000000
        /*00d4*/ 	.short	0x0002
        /*00d6*/ 	.short	0x0010
        /*00d8*/ 	.byte	0x00, 0xf4, 0x21, 0x00


	//----- nvinfo : EIATTR_KPARAM_INFO
	.align		4
.L_33:
        /*00dc*/ 	.byte	0x04, 0x17
        /*00de*/ 	.short	(.L_35 - .L_34)
.L_34:
        /*00e0*/ 	.word	0x00000000
        /*00e4*/ 	.short	0x0001
        /*00e6*/ 	.short	0x0008
        /*00e8*/ 	.byte	0x00, 0xf4, 0x21, 0x00


	//----- nvinfo : EIATTR_KPARAM_INFO
	.align		4
.L_35:
        /*00ec*/ 	.byte	0x04, 0x17
        /*00ee*/ 	.short	(.L_37 - .L_36)
.L_36:
        /*00f0*/ 	.word	0x00000000
        /*00f4*/ 	.short	0x0000
        /*00f6*/ 	.short	0x0000
        /*00f8*/ 	.byte	0x00, 0xf4, 0x21, 0x00


	//----- nvinfo : EIATTR_MAXREG_COUNT
	.align		4
.L_37:
        /*00fc*/ 	.byte	0x03, 0x1b
        /*00fe*/ 	.short	0x00ff


	//----- nvinfo : EIATTR_NUM_BARRIERS
	.align		4
        /*0100*/ 	.byte	0x02, 0x4c
        /*0102*/ 	.byte	0x01
	.zero		1


	//----- nvinfo : EIATTR_MERCURY_ISA_VERSION
	.align		4
        /*0104*/ 	.byte	0x03, 0x5f
        /*0106*/ 	.short	0x0000


	//----- nvinfo : EIATTR_EXIT_INSTR_OFFSETS
	.align		4
        /*0108*/ 	.byte	0x04, 0x1c
        /*010a*/ 	.short	(.L_39 - .L_38)


	//   ....[0]....
.L_38:
        /*010c*/ 	.word	0x000013d0


	//   ....[1]....
        /*0110*/ 	.word	0x00001400


	//----- nvinfo : EIATTR_REQNTID
	.align		4
.L_39:
        /*0114*/ 	.byte	0x04, 0x10
        /*0116*/ 	.short	(.L_41 - .L_40)
.L_40:
        /*0118*/ 	.word	0x00000100
        /*011c*/ 	.word	0x00000001
        /*0120*/ 	.word	0x00000001
.L_41:


//--------------------- .nv.callgraph             --------------------------
	.section	.nv.callgraph,"",@"SHT_CUDA_CALLGRAPH"
	.align	4
	.sectionentsize	8
	.align		4
        /*0000*/ 	.word	0x00000000
	.align		4
        /*0004*/ 	.word	0xffffffff
	.align		4
        /*0008*/ 	.word	0x00000000
	.align		4
        /*000c*/ 	.word	0xfffffffe
	.align		4
        /*0010*/ 	.word	0x00000000
	.align		4
        /*0014*/ 	.word	0xfffffffd
	.align		4
        /*0018*/ 	.word	0x00000000
	.align		4
        /*001c*/ 	.word	0xfffffffc


//--------------------- .nv.rel.action            --------------------------
	.section	.nv.rel.action,"",@"SHT_CUDA_RELOCINFO"
	.align	8
	.sectionentsize	8
        /*0000*/ 	.byte	0x73, 0x00, 0x00, 0x00, 0x00, 0x00, 0x00, 0x00, 0x00, 0x00, 0x00, 0x11, 0x25, 0x00, 0x05, 0x36


//--------------------- .nv.constant0.matmul_kernel --------------------------
	.section	.nv.constant0.matmul_kernel,"a",@progbits
	.sectionflags	@""
	.align	4
.nv.constant0.matmul_kernel:
	.zero		432


//--------------------- .text.matmul_kernel       --------------------------
	.section	.text.matmul_kernel,"ax",@progbits
	.sectioninfo	@"SHI_REGISTERS=48"
	.align	128
        .global         matmul_kernel
        .type           matmul_kernel,@function
        .size           matmul_kernel,(.L_x_3 - matmul_kernel)
        .other          matmul_kernel,@"STO_CUDA_ENTRY STV_DEFAULT"
matmul_kernel:
.text.matmul_kernel:
[----:B------:R-:W-:Y:S02]  /*0000*/  IMAD.MOV.U32 R1, RZ, RZ, c[0x0][0x28] ;  /* 0x00000a00ff017624 */ /* 0x000fe400078e00ff */
[----:B------:R-:W-:Y:S01]  /*0010*/  IMAD.MOV.U32 R0, RZ, RZ, 0x1f ;  /* 0x0000001fff007424 */ /* 0x000fe200078e00ff */
[----:B------:R-:W0:Y:S01]  /*0020*/  S2R R5, SR_CTAID.X ;  /* 0x0000000000057919 */ /* 0x000e220000002500 */
[----:B------:R-:W-:Y:S01]  /*0030*/  IMAD.MOV.U32 R31, RZ, RZ, c[0x0][0x180] ;  /* 0x00006000ff1f7624 */ /* 0x000fe200078e00ff */
[----:B------:R-:W-:Y:S02]  /*0040*/  ULDC.64 UR6, c[0x0][0x118] ;  /* 0x0000460000067ab9 */ /* 0x000fe40000000a00 */
[----:B------:R-:W-:Y:S02]  /*0050*/  IADD3 R0, R0, c[0x0][0x17c], RZ ;  /* 0x00005f0000007a10 */ /* 0x000fe40007ffe0ff */
[----:B------:R-:W-:Y:S02]  /*0060*/  IADD3 R31, R31, 0x1f, RZ ;  /* 0x0000001f1f1f7810 */ /* 0x000fe40007ffe0ff */
[----:B------:R-:W-:-:S04]  /*0070*/  SHF.R.S32.HI R3, RZ, 0x1f, R0 ;  /* 0x0000001fff037819 */ /* 0x000fc80000011400 */
[----:B------:R-:W-:-:S04]  /*0080*/  LEA.HI R3, R3, R0, RZ, 0x5 ;  /* 0x0000000003037211 */ /* 0x000fc800078f28ff */
[----:B------:R-:W-:-:S05]  /*0090*/  SHF.R.S32.HI R3, RZ, 0x5, R3 ;  /* 0x00000005ff037819 */ /* 0x000fca0000011403 */
[----:B------:R-:W-:Y:S01]  /*00a0*/  IMAD.SHL.U32 R4, R3, 0x8, RZ ;  /* 0x0000000803047824 */ /* 0x000fe200078e00ff */
[----:B0-----:R-:W-:-:S04]  /*00b0*/  IABS R8, R5 ;  /* 0x0000000500087213 */ /* 0x001fc80000000000 */
[-C--:B------:R-:W-:Y:S02]  /*00c0*/  IABS R7, R4.reuse ;  /* 0x0000000400077213 */ /* 0x080fe40000000000 */
[----:B------:R-:W-:Y:S02]  /*00d0*/  IABS R10, R4 ;  /* 0x00000004000a7213 */ /* 0x000fe40000000000 */
[----:B------:R-:W0:Y:S08]  /*00e0*/  I2F.RP R0, R7 ;  /* 0x0000000700007306 */ /* 0x000e300000209400 */
[----:B0-----:R-:W0:Y:S02]  /*00f0*/  MUFU.RCP R0, R0 ;  /* 0x0000000000007308 */ /* 0x001e240000001000 */
[----:B0-----:R-:W-:Y:S01]  /*0100*/  IADD3 R2, R0, 0xffffffe, RZ ;  /* 0x0ffffffe00027810 */ /* 0x001fe20007ffe0ff */
[----:B------:R-:W-:-:S05]  /*0110*/  IMAD.MOV R0, RZ, RZ, -R10 ;  /* 0x000000ffff007224 */ /* 0x000fca00078e0a0a */
[----:B------:R0:W1:Y:S02]  /*0120*/  F2I.FTZ.U32.TRUNC.NTZ R3, R2 ;  /* 0x0000000200037305 */ /* 0x000064000021f000 */
[----:B0-----:R-:W-:Y:S02]  /*0130*/  IMAD.MOV.U32 R2, RZ, RZ, RZ ;  /* 0x000000ffff027224 */ /* 0x001fe400078e00ff */
[----:B-1----:R-:W-:-:S04]  /*0140*/  IMAD.MOV R6, RZ, RZ, -R3 ;  /* 0x000000ffff067224 */ /* 0x002fc800078e0a03 */
[----:B------:R-:W-:Y:S02]  /*0150*/  IMAD R9, R6, R7, RZ ;  /* 0x0000000706097224 */ /* 0x000fe400078e02ff */
[----:B------:R-:W-:Y:S02]  /*0160*/  IMAD.MOV.U32 R6, RZ, RZ, R8 ;  /* 0x000000ffff067224 */ /* 0x000fe400078e0008 */
[----:B------:R-:W-:-:S06]  /*0170*/  IMAD.HI.U32 R3, R3, R9, R2 ;  /* 0x0000000903037227 */ /* 0x000fcc00078e0002 */
[----:B------:R-:W-:-:S04]  /*0180*/  IMAD.HI.U32 R3, R3, R6, RZ ;  /* 0x0000000603037227 */ /* 0x000fc800078e00ff */
[----:B------:R-:W-:-:S05]  /*0190*/  IMAD R0, R3, R0, R6 ;  /* 0x0000000003007224 */ /* 0x000fca00078e0206 */
[----:B------:R-:W-:-:S13]  /*01a0*/  ISETP.GT.U32.AND P1, PT, R7, R0, PT ;  /* 0x000000000700720c */ /* 0x000fda0003f24070 */
[----:B------:R-:W-:Y:S01]  /*01b0*/  @!P1 IMAD.IADD R0, R0, 0x1, -R7 ;  /* 0x0000000100009824 */ /* 0x000fe200078e0a07 */
[----:B------:R-:W-:Y:S02]  /*01c0*/  @!P1 IADD3 R3, R3, 0x1, RZ ;  /* 0x0000000103039810 */ /* 0x000fe40007ffe0ff */
[----:B------:R-:W-:Y:S02]  /*01d0*/  ISETP.NE.AND P1, PT, R4, RZ, PT ;  /* 0x000000ff0400720c */ /* 0x000fe40003f25270 */
[----:B------:R-:W-:Y:S02]  /*01e0*/  ISETP.GE.U32.AND P0, PT, R0, R7, PT ;  /* 0x000000070000720c */ /* 0x000fe40003f06070 */
[----:B------:R-:W-:-:S04]  /*01f0*/  LOP3.LUT R0, R5, R4, RZ, 0x3c, !PT ;  /* 0x0000000405007212 */ /* 0x000fc800078e3cff */
[----:B------:R-:W-:Y:S01]  /*0200*/  ISETP.GE.AND P2, PT, R0, RZ, PT ;  /* 0x000000ff0000720c */ /* 0x000fe20003f46270 */
[----:B------:R-:W-:-:S05]  /*0210*/  IMAD.MOV.U32 R0, RZ, RZ, c[0x0][0x178] ;  /* 0x00005e00ff007624 */ /* 0x000fca00078e00ff */
[----:B------:R-:W-:Y:S02]  /*0220*/  IADD3 R0, R0, 0xf, RZ ;  /* 0x0000000f00007810 */ /* 0x000fe40007ffe0ff */
[----:B------:R-:W-:-:S05]  /*0230*/  @P0 IADD3 R3, R3, 0x1, RZ ;  /* 0x0000000103030810 */ /* 0x000fca0007ffe0ff */
[----:B------:R-:W-:Y:S01]  /*0240*/  IMAD.MOV.U32 R2, RZ, RZ, R3 ;  /* 0x000000ffff027224 */ /* 0x000fe200078e0003 */
[----:B------:R-:W-:-:S03]  /*0250*/  SHF.R.S32.HI R3, RZ, 0x1f, R0 ;  /* 0x0000001fff037819 */ /* 0x000fc60000011400 */
[----:B------:R-:W-:Y:S01]  /*0260*/  @!P2 IMAD.MOV R2, RZ, RZ, -R2 ;  /* 0x000000ffff02a224 */ /* 0x000fe200078e0a02 */
[----:B------:R-:W-:Y:S02]  /*0270*/  @!P1 LOP3.LUT R2, RZ, R4, RZ, 0x33, !PT ;  /* 0x00000004ff029212 */ /* 0x000fe400078e33ff */
[----:B------:R-:W-:-:S03]  /*0280*/  LEA.HI R3, R3, R0, RZ, 0x4 ;  /* 0x0000000003037211 */ /* 0x000fc600078f20ff */
[----:B------:R-:W-:Y:S02]  /*0290*/  IMAD.SHL.U32 R6, R2, 0x8, RZ ;  /* 0x0000000802067824 */ /* 0x000fe400078e00ff */
[----:B------:R-:W-:-:S03]  /*02a0*/  IMAD.MOV R2, RZ, RZ, -R2 ;  /* 0x000000ffff027224 */ /* 0x000fc600078e0a02 */
[----:B------:R-:W-:Y:S01]  /*02b0*/  LEA.HI.SX32 R3, R3, -R6, 0x1c ;  /* 0x8000000603037211 */ /* 0x000fe200078fe2ff */
[----:B------:R-:W-:-:S03]  /*02c0*/  IMAD R4, R4, R2, R5 ;  /* 0x0000000204047224 */ /* 0x000fc600078e0205 */
[----:B------:R-:W-:Y:S02]  /*02d0*/  IMNMX R11, R3, 0x8, PT ;  /* 0x00000008030b7817 */ /* 0x000fe40003800200 */
[----:B------:R-:W-:Y:S02]  /*02e0*/  IABS R9, R4 ;  /* 0x0000000400097213 */ /* 0x000fe40000000000 */
[----:B------:R-:W-:-:S04]  /*02f0*/  IABS R7, R11 ;  /* 0x0000000b00077213 */ /* 0x000fc80000000000 */
[----:B------:R-:W0:Y:S08]  /*0300*/  I2F.RP R0, R7 ;  /* 0x0000000700007306 */ /* 0x000e300000209400 */
[----:B0-----:R-:W0:Y:S02]  /*0310*/  MUFU.RCP R0, R0 ;  /* 0x0000000000007308 */ /* 0x001e240000001000 */
[----:B0-----:R-:W-:-:S06]  /*0320*/  IADD3 R3, R0, 0xffffffe, RZ ;  /* 0x0ffffffe00037810 */ /* 0x001fcc0007ffe0ff */
[----:B------:R-:W0:Y:S02]  /*0330*/  F2I.FTZ.U32.TRUNC.NTZ R3, R3 ;  /* 0x0000000300037305 */ /* 0x000e24000021f000 */
[----:B0-----:R-:W-:-:S04]  /*0340*/  IMAD.MOV R8, RZ, RZ, -R3 ;  /* 0x000000ffff087224 */ /* 0x001fc800078e0a03 */
[----:B------:R-:W-:Y:S01]  /*0350*/  IMAD.MOV.U32 R2, RZ, RZ, R8 ;  /* 0x000000ffff027224 */ /* 0x000fe200078e0008 */
[----:B------:R-:W-:-:S03]  /*0360*/  IABS R8, R11 ;  /* 0x0000000b00087213 */ /* 0x000fc60000000000 */
[----:B------:R-:W-:Y:S02]  /*0370*/  IMAD R5, R2, R7, RZ ;  /* 0x0000000702057224 */ /* 0x000fe400078e02ff */
[----:B------:R-:W-:Y:S02]  /*0380*/  IMAD.MOV.U32 R2, RZ, RZ, RZ ;  /* 0x000000ffff027224 */ /* 0x000fe400078e00ff */
[----:B------:R-:W-:Y:S02]  /*0390*/  IMAD.MOV R0, RZ, RZ, -R8 ;  /* 0x000000ffff007224 */ /* 0x000fe400078e0a08 */
        /* <DEDUP_REMOVED lines=9> */
[----:B------:R-:W-:Y:S02]  /*0430*/  ISETP.GE.AND P2, PT, R0, RZ, PT ;  /* 0x000000ff0000720c */ /* 0x000fe40003f46270 */
[----:B------:R-:W0:Y:S05]  /*0440*/  S2R R0, SR_TID.X ;  /* 0x0000000000007919 */ /* 0x000e2a0000002100 */
[----:B------:R-:W-:Y:S02]  /*0450*/  @P0 IADD3 R2, R2, 0x1, RZ ;  /* 0x0000000102020810 */ /* 0x000fe40007ffe0ff */
[----:B------:R-:W-:-:S03]  /*0460*/  ISETP.GT.AND P0, PT, R31, 0x1f, PT ;  /* 0x0000001f1f00780c */ /* 0x000fc60003f04270 */
[----:B------:R-:W-:-:S04]  /*0470*/  IMAD.MOV.U32 R7, RZ, RZ, R2 ;  /* 0x000000ffff077224 */ /* 0x000fc800078e0002 */
[----:B------:R-:W-:Y:S01]  /*0480*/  @!P2 IMAD.MOV R7, RZ, RZ, -R7 ;  /* 0x000000ffff07a224 */ /* 0x000fe200078e0a07 */
[----:B------:R-:W-:-:S05]  /*0490*/  @!P1 LOP3.LUT R7, RZ, R11, RZ, 0x33, !PT ;  /* 0x0000000bff079212 */ /* 0x000fca00078e33ff */
[----:B------:R-:W-:Y:S01]  /*04a0*/  IMAD.MOV R2, RZ, RZ, -R7 ;  /* 0x000000ffff027224 */ /* 0x000fe200078e0a07 */
[----:B------:R-:W-:Y:S01]  /*04b0*/  @!P0 PRMT R12, RZ, 0x7610, R12 ;  /* 0x00007610ff0c8816 */ /* 0x000fe2000000000c */
[----:B------:R-:W-:Y:S01]  /*04c0*/  IMAD.SHL.U32 R7, R7, 0x20, RZ ;  /* 0x0000002007077824 */ /* 0x000fe200078e00ff */
[----:B------:R-:W-:Y:S01]  /*04d0*/  @!P0 PRMT R14, RZ, 0x7610, R14 ;  /* 0x00007610ff0e8816 */ /* 0x000fe2000000000e */
[----:B------:R-:W-:Y:S01]  /*04e0*/  IMAD R2, R11, R2, R4 ;  /* 0x000000020b027224 */ /* 0x000fe200078e0204 */
[C---:B0-----:R-:W-:Y:S01]  /*04f0*/  LOP3.LUT R3, R0.reuse, 0xf, RZ, 0xc0, !PT ;  /* 0x0000000f00037812 */ /* 0x041fe200078ec0ff */
[----:B------:R-:W-:Y:S01]  /*0500*/  @!P0 IMAD.SHL.U32 R5, R0, 0x20, RZ ;  /* 0x0000002000058824 */ /* 0x000fe200078e00ff */
[----:B------:R-:W-:Y:S01]  /*0510*/  SHF.R.U32.HI R4, RZ, 0x4, R0 ;  /* 0x00000004ff047819 */ /* 0x000fe20000011600 */
[----:B------:R-:W-:Y:S01]  /*0520*/  IMAD.IADD R2, R6, 0x1, R2 ;  /* 0x0000000106027824 */ /* 0x000fe200078e0202 */
[----:B------:R-:W-:Y:S02]  /*0530*/  @!P0 PRMT R12, R12, 0x5410, RZ ;  /* 0x000054100c0c8816 */ /* 0x000fe400000000ff */
[----:B------:R-:W-:Y:S01]  /*0540*/  SGXT.U32 R4, R4, 0x4 ;  /* 0x000000040404781a */ /* 0x000fe20000000000 */
[----:B------:R-:W-:Y:S01]  /*0550*/  IMAD R2, R2, 0x10, R3 ;  /* 0x0000001002027824 */ /* 0x000fe200078e0203 */
[----:B------:R-:W-:-:S02]  /*0560*/  LOP3.LUT R3, R0, 0x1f, RZ, 0xc0, !PT ;  /* 0x0000001f00037812 */ /* 0x000fc400078ec0ff */
[----:B------:R-:W-:Y:S02]  /*0570*/  @!P0 PRMT R14, R14, 0x5410, RZ ;  /* 0x000054100e0e8816 */ /* 0x000fe400000000ff */
[----:B------:R-:W-:Y:S01]  /*0580*/  @!P0 LOP3.LUT R6, R5, 0x60, RZ, 0xc0, !PT ;  /* 0x0000006005068812 */ /* 0x000fe200078ec0ff */
[----:B------:R-:W-:Y:S05]  /*0590*/  @!P0 BRA `(.L_x_0) ;  /* 0x00000bf000008947 */ /* 0x000fea0003800000 */
[----:B------:R-:W-:Y:S01]  /*05a0*/  IABS R6, c[0x0][0x17c] ;  /* 0x00005f0000067a13 */ /* 0x000fe20000000000 */
[C---:B------:R-:W-:Y:S01]  /*05b0*/  IMAD.SHL.U32 R14, R0.reuse, 0x10, RZ ;  /* 0x00000010000e7824 */ /* 0x040fe200078e00ff */
[----:B------:R-:W-:Y:S01]  /*05c0*/  IABS R8, c[0x0][0x178] ;  /* 0x00005e0000087a13 */ /* 0x000fe20000000000 */
[C---:B------:R-:W-:Y:S01]  /*05d0*/  IMAD.SHL.U32 R17, R0.reuse, 0x8, RZ ;  /* 0x0000000800117824 */ /* 0x040fe200078e00ff */
[----:B------:R-:W0:Y:S01]  /*05e0*/  I2F.RP R5, R6 ;  /* 0x0000000600057306 */ /* 0x000e220000209400 */
[----:B------:R-:W-:Y:S01]  /*05f0*/  LOP3.LUT R10, R0, 0xe0, RZ, 0xc0, !PT ;  /* 0x000000e0000a7812 */ /* 0x000fe200078ec0ff */
[----:B------:R-:W-:Y:S01]  /*0600*/  IMAD R35, R4, c[0x0][0x188], RZ ;  /* 0x0000620004237a24 */ /* 0x000fe200078e02ff */
[----:B------:R-:W-:Y:S01]  /*0610*/  IABS R25, R2 ;  /* 0x0000000200197213 */ /* 0x000fe20000000000 */
[----:B------:R-:W-:Y:S01]  /*0620*/  IMAD.MOV.U32 R33, RZ, RZ, c[0x0][0x18c] ;  /* 0x00006300ff217624 */ /* 0x000fe200078e00ff */
[----:B------:R-:W-:Y:S01]  /*0630*/  LEA.HI R20, R10, R7, RZ, 0x1b ;  /* 0x000000070a147211 */ /* 0x000fe200078fd8ff */
[----:B------:R-:W-:Y:S01]  /*0640*/  IMAD.MOV.U32 R32, RZ, RZ, c[0x0][0x188] ;  /* 0x00006200ff207624 */ /* 0x000fe200078e00ff */
[----:B------:R-:W-:Y:S01]  /*0650*/  SHF.R.S32.HI R10, RZ, 0x1f, R31 ;  /* 0x0000001fff0a7819 */ /* 0x000fe2000001141f */
[----:B------:R-:W1:Y:S01]  /*0660*/  I2F.RP R9, R8 ;  /* 0x0000000800097306 */ /* 0x000e620000209400 */
[----:B------:R-:W-:Y:S01]  /*0670*/  IADD3 R22, R20, 0x8, RZ ;  /* 0x0000000814167810 */ /* 0x000fe20007ffe0ff */
[----:B------:R-:W-:Y:S01]  /*0680*/  IMAD R29, R3, c[0x0][0x18c], RZ ;  /* 0x00006300031d7a24 */ /* 0x000fe200078e02ff */
[----:B------:R-:W-:Y:S01]  /*0690*/  LEA.HI R31, R10, R31, RZ, 0x5 ;  /* 0x0000001f0a1f7211 */ /* 0x000fe200078f28ff */
[----:B------:R-:W-:Y:S01]  /*06a0*/  IMAD.MOV.U32 R10, RZ, RZ, RZ ;  /* 0x000000ffff0a7224 */ /* 0x000fe200078e00ff */
[----:B------:R-:W-:Y:S01]  /*06b0*/  IABS R23, R20 ;  /* 0x0000001400177213 */ /* 0x000fe20000000000 */
[----:B------:R-:W-:Y:S01]  /*06c0*/  IMAD.SHL.U32 R33, R33, 0x20, RZ ;  /* 0x0000002021217824 */ /* 0x000fe200078e00ff */
[----:B------:R-:W-:Y:S01]  /*06d0*/  ISETP.GE.AND P1, PT, R20, RZ, PT ;  /* 0x000000ff1400720c */ /* 0x000fe20003f26270 */
[----:B0-----:R-:W0:Y:S01]  /*06e0*/  MUFU.RCP R5, R5 ;  /* 0x0000000500057308 */ /* 0x001e220000001000 */
[----:B------:R-:W-:Y:S01]  /*06f0*/  LOP3.LUT R28, R4, 0x10, RZ, 0xfc, !PT ;  /* 0x00000010041c7812 */ /* 0x000fe200078efcff */
[----:B------:R-:W-:Y:S01]  /*0700*/  IMAD.SHL.U32 R32, R32, 0x20, RZ ;  /* 0x0000002020207824 */ /* 0x000fe200078e00ff */
[----:B------:R-:W-:Y:S01]  /*0710*/  SHF.R.S32.HI R31, RZ, 0x5, R31 ;  /* 0x00000005ff1f7819 */ /* 0x000fe2000001141f */
[----:B------:R-:W-:-:S02]  /*0720*/  ULDC UR4, c[0x0][0x180] ;  /* 0x0000600000047ab9 */ /* 0x000fc40000000800 */
[----:B------:R-:W-:Y:S02]  /*0730*/  IMAD R30, R28, c[0x0][0x188], RZ ;  /* 0x000062001c1e7a24 */ /* 0x000fe400078e02ff */
[----:B-1----:R-:W1:Y:S01]  /*0740*/  MUFU.RCP R9, R9 ;  /* 0x0000000900097308 */ /* 0x002e620000001000 */
[----:B0-----:R-:W-:Y:S02]  /*0750*/  IADD3 R12, R5, 0xffffffe, RZ ;  /* 0x0ffffffe050c7810 */ /* 0x001fe40007ffe0ff */
[----:B------:R-:W-:-:S05]  /*0760*/  IADD3 R5, R20, 0x18, RZ ;  /* 0x0000001814057810 */ /* 0x000fca0007ffe0ff */
[----:B------:R0:W2:Y:S01]  /*0770*/  F2I.FTZ.U32.TRUNC.NTZ R13, R12 ;  /* 0x0000000c000d7305 */ /* 0x0000a2000021f000 */
[----:B------:R-:W-:Y:S02]  /*0780*/  IABS R18, R5 ;  /* 0x0000000500127213 */ /* 0x000fe40000000000 */
[----:B-1----:R-:W-:Y:S02]  /*0790*/  IADD3 R11, R9, 0xffffffe, RZ ;  /* 0x0ffffffe090b7810 */ /* 0x002fe40007ffe0ff */
[----:B------:R-:W-:Y:S02]  /*07a0*/  IADD3 R9, R20, 0x10, RZ ;  /* 0x0000001014097810 */ /* 0x000fe40007ffe0ff */
[----:B------:R-:W-:Y:S01]  /*07b0*/  ISETP.GE.AND P0, PT, R5, RZ, PT ;  /* 0x000000ff0500720c */ /* 0x000fe20003f06270 */
[----:B0-----:R-:W-:Y:S01]  /*07c0*/  IMAD.MOV.U32 R12, RZ, RZ, RZ ;  /* 0x000000ffff0c7224 */ /* 0x001fe200078e00ff */
[----:B------:R-:W0:Y:S01]  /*07d0*/  F2I.FTZ.U32.TRUNC.NTZ R11, R11 ;  /* 0x0000000b000b7305 */ /* 0x000e22000021f000 */
[----:B------:R-:W-:Y:S01]  /*07e0*/  IABS R19, R9 ;  /* 0x0000000900137213 */ /* 0x000fe20000000000 */
[----:B------:R-:W-:Y:S01]  /*07f0*/  IMAD.SHL.U32 R5, R0, 0x20, RZ ;  /* 0x0000002000057824 */ /* 0x000fe200078e00ff */
[----:B------:R-:W-:Y:S01]  /*0800*/  ISETP.GE.AND P2, PT, R9, RZ, PT ;  /* 0x000000ff0900720c */ /* 0x000fe20003f46270 */
[----:B--2---:R-:W-:-:S04]  /*0810*/  IMAD.MOV R15, RZ, RZ, -R13 ;  /* 0x000000ffff0f7224 */ /* 0x004fc800078e0a0d */
[----:B------:R-:W-:-:S04]  /*0820*/  IMAD R15, R15, R6, RZ ;  /* 0x000000060f0f7224 */ /* 0x000fc800078e02ff */
[----:B------:R-:W-:Y:S01]  /*0830*/  IMAD.HI.U32 R15, R13, R15, R12 ;  /* 0x0000000f0d0f7227 */ /* 0x000fe200078e000c */
[----:B------:R-:W-:-:S03]  /*0840*/  LOP3.LUT R12, R14, 0x600, RZ, 0xc0, !PT ;  /* 0x000006000e0c7812 */ /* 0x000fc600078ec0ff */
[----:B0-----:R-:W-:Y:S01]  /*0850*/  IMAD.MOV R21, RZ, RZ, -R11 ;  /* 0x000000ffff157224 */ /* 0x001fe200078e0a0b */
[----:B------:R-:W-:Y:S01]  /*0860*/  LOP3.LUT R12, R12, 0x30, R17, 0xf8, !PT ;  /* 0x000000300c0c7812 */ /* 0x000fe200078ef811 */
[----:B------:R-:W-:-:S04]  /*0870*/  IMAD.HI.U32 R13, R15, R18, RZ ;  /* 0x000000120f0d7227 */ /* 0x000fc800078e00ff */
[----:B------:R-:W-:-:S04]  /*0880*/  IMAD.HI.U32 R16, R15, R19, RZ ;  /* 0x000000130f107227 */ /* 0x000fc800078e00ff */
[----:B------:R-:W-:Y:S02]  /*0890*/  IMAD R21, R21, R8, RZ ;  /* 0x0000000815157224 */ /* 0x000fe400078e02ff */
[----:B------:R-:W-:Y:S02]  /*08a0*/  IMAD.MOV R13, RZ, RZ, -R13 ;  /* 0x000000ffff0d7224 */ /* 0x000fe400078e0a0d */
[----:B------:R-:W-:Y:S02]  /*08b0*/  IMAD.MOV R17, RZ, RZ, -R16 ;  /* 0x000000ffff117224 */ /* 0x000fe400078e0a10 */
[----:B------:R-:W-:-:S04]  /*08c0*/  IMAD.HI.U32 R16, R11, R21, R10 ;  /* 0x000000150b107227 */ /* 0x000fc800078e000a */
[----:B------:R-:W-:Y:S01]  /*08d0*/  IMAD R11, R6, R13, R18 ;  /* 0x0000000d060b7224 */ /* 0x000fe200078e0212 */
[----:B------:R-:W-:Y:S01]  /*08e0*/  IABS R18, R22 ;  /* 0x0000001600127213 */ /* 0x000fe20000000000 */
[----:B------:R-:W-:Y:S02]  /*08f0*/  IMAD.SHL.U32 R21, R0, 0x2, RZ ;  /* 0x0000000200157824 */ /* 0x000fe400078e00ff */
[C---:B------:R-:W-:Y:S01]  /*0900*/  IMAD R13, R6.reuse, R17, R19 ;  /* 0x00000011060d7224 */ /* 0x040fe200078e0213 */
[----:B------:R-:W-:Y:S01]  /*0910*/  SHF.R.U32.HI R17, RZ, 0x2, R0 ;  /* 0x00000002ff117819 */ /* 0x000fe20000011600 */
[----:B------:R-:W-:Y:S01]  /*0920*/  IMAD.HI.U32 R10, R15, R18, RZ ;  /* 0x000000120f0a7227 */ /* 0x000fe200078e00ff */
[----:B------:R-:W-:Y:S02]  /*0930*/  LOP3.LUT R20, R21, 0x1fe, RZ, 0xc0, !PT ;  /* 0x000001fe15147812 */ /* 0x000fe400078ec0ff */
[----:B------:R-:W-:Y:S01]  /*0940*/  ISETP.GT.U32.AND P5, PT, R6, R11, PT ;  /* 0x0000000b0600720c */ /* 0x000fe20003fa4070 */
[----:B------:R-:W-:Y:S01]  /*0950*/  IMAD.HI.U32 R15, R15, R23, RZ ;  /* 0x000000170f0f7227 */ /* 0x000fe200078e00ff */
[----:B------:R-:W-:-:S02]  /*0960*/  LOP3.LUT R20, R20, 0x30, R17, 0x78, !PT ;  /* 0x0000003014147812 */ /* 0x000fc400078e7811 */
[----:B------:R-:W-:Y:S01]  /*0970*/  ISETP.GT.U32.AND P3, PT, R6, R13, PT ;  /* 0x0000000d0600720c */ /* 0x000fe20003f64070 */
[----:B------:R-:W-:Y:S01]  /*0980*/  IMAD.MOV R19, RZ, RZ, -R10 ;  /* 0x000000ffff137224 */ /* 0x000fe200078e0a0a */
[----:B------:R-:W-:Y:S01]  /*0990*/  SHF.R.S32.HI R10, RZ, 0x6, R0 ;  /* 0x00000006ff0a7819 */ /* 0x000fe20000011400 */
[----:B------:R-:W-:-:S03]  /*09a0*/  IMAD.HI.U32 R16, R16, R25, RZ ;  /* 0x0000001910107227 */ /* 0x000fc600078e00ff */
[----:B------:R-:W-:Y:S01]  /*09b0*/  SGXT R10, R10, 0x1 ;  /* 0x000000010a0a781a */ /* 0x000fe20000000200 */
[----:B------:R-:W-:Y:S02]  /*09c0*/  IMAD.MOV R17, RZ, RZ, -R15 ;  /* 0x000000ffff117224 */ /* 0x000fe400078e0a0f */
[----:B------:R-:W-:Y:S01]  /*09d0*/  IMAD R15, R6, R19, R18 ;  /* 0x00000013060f7224 */ /* 0x000fe200078e0212 */
[----:B------:R-:W-:Y:S01]  /*09e0*/  LOP3.LUT R10, R10, 0x90, RZ, 0xc0, !PT ;  /* 0x000000900a0a7812 */ /* 0x000fe200078ec0ff */
[----:B------:R-:W-:Y:S01]  /*09f0*/  IMAD.MOV R16, RZ, RZ, -R16 ;  /* 0x000000ffff107224 */ /* 0x000fe200078e0a10 */
[----:B------:R-:W-:Y:S01]  /*0a00*/  LOP3.LUT R19, R12, 0x30, R21, 0x78, !PT ;  /* 0x000000300c137812 */ /* 0x000fe200078e7815 */
[C---:B------:R-:W-:Y:S01]  /*0a10*/  IMAD R17, R6.reuse, R17, R23 ;  /* 0x0000001106117224 */ /* 0x040fe200078e0217 */
[----:B------:R-:W-:Y:S01]  /*0a20*/  ISETP.GT.U32.AND P4, PT, R6, R15, PT ;  /* 0x0000000f0600720c */ /* 0x000fe20003f84070 */
[----:B------:R-:W-:Y:S01]  /*0a30*/  IMAD R9, R8, R16, R25 ;  /* 0x0000001008097224 */ /* 0x000fe200078e0219 */
[----:B------:R-:W-:Y:S01]  /*0a40*/  SHF.R.S32.HI R16, RZ, 0x2, R0 ;  /* 0x00000002ff107819 */ /* 0x000fe20000011400 */
[--C-:B------:R-:W-:Y:S01]  /*0a50*/  @!P5 IMAD.IADD R11, R11, 0x1, -R6.reuse ;  /* 0x000000010b0bd824 */ /* 0x100fe200078e0a06 */
[----:B------:R-:W-:Y:S01]  /*0a60*/  ISETP.GT.U32.AND P5, PT, R6, R17, PT ;  /* 0x000000110600720c */ /* 0x000fe20003fa4070 */
[----:B------:R-:W-:Y:S01]  /*0a70*/  @!P3 IMAD.IADD R13, R13, 0x1, -R6 ;  /* 0x000000010d0db824 */ /* 0x000fe200078e0a06 */
[----:B------:R-:W-:Y:S01]  /*0a80*/  ISETP.GT.U32.AND P6, PT, R8, R9, PT ;  /* 0x000000090800720c */ /* 0x000fe20003fc4070 */
[----:B------:R-:W-:Y:S01]  /*0a90*/  IMAD.SHL.U32 R18, R0, 0x40, RZ ;  /* 0x0000004000127824 */ /* 0x000fe200078e00ff */
[----:B------:R-:W-:-:S02]  /*0aa0*/  ISETP.GT.U32.AND P3, PT, R6, R11, PT ;  /* 0x0000000b0600720c */ /* 0x000fc40003f64070 */
[----:B------:R-:W-:Y:S02]  /*0ab0*/  SGXT R16, R16, 0x1 ;  /* 0x000000011010781a */ /* 0x000fe40000000200 */
[----:B------:R-:W-:Y:S01]  /*0ac0*/  LOP3.LUT R23, R14, 0x100, RZ, 0xc0, !PT ;  /* 0x000001000e177812 */ /* 0x000fe200078ec0ff */
[--C-:B------:R-:W-:Y:S01]  /*0ad0*/  @!P4 IMAD.IADD R15, R15, 0x1, -R6.reuse ;  /* 0x000000010f0fc824 */ /* 0x100fe200078e0a06 */
[----:B------:R-:W-:Y:S02]  /*0ae0*/  ISETP.GT.U32.AND P4, PT, R6, R13, PT ;  /* 0x0000000d0600720c */ /* 0x000fe40003f84070 */
[----:B------:R-:W-:Y:S01]  /*0af0*/  LOP3.LUT R16, R16, 0x90, RZ, 0xc0, !PT ;  /* 0x0000009010107812 */ /* 0x000fe200078ec0ff */
[----:B------:R-:W-:Y:S01]  /*0b00*/  @!P5 IMAD.IADD R17, R17, 0x1, -R6 ;  /* 0x000000011111d824 */ /* 0x000fe200078e0a06 */
[----:B------:R-:W-:Y:S01]  /*0b10*/  ISETP.GT.U32.AND P5, PT, R6, R15, PT ;  /* 0x0000000f0600720c */ /* 0x000fe20003fa4070 */
[----:B------:R-:W-:Y:S01]  /*0b20*/  @!P6 IMAD.IADD R9, R9, 0x1, -R8 ;  /* 0x000000010909e824 */ /* 0x000fe200078e0a08 */
[----:B------:R-:W-:Y:S01]  /*0b30*/  LOP3.LUT R16, R16, 0x60, R5, 0xf8, !PT ;  /* 0x0000006010107812 */ /* 0x000fe200078ef805 */
[----:B------:R-:W-:Y:S01]  /*0b40*/  @!P3 IMAD.IADD R11, R11, 0x1, -R6 ;  /* 0x000000010b0bb824 */ /* 0x000fe200078e0a06 */
[----:B------:R-:W-:-:S02]  /*0b50*/  ISETP.GT.U32.AND P6, PT, R6, R17, PT ;  /* 0x000000110600720c */ /* 0x000fc40003fc4070 */
[----:B------:R-:W-:Y:S01]  /*0b60*/  ISETP.GT.U32.AND P3, PT, R8, R9, PT ;  /* 0x000000090800720c */ /* 0x000fe20003f64070 */
[----:B------:R-:W-:Y:S01]  /*0b70*/  @!P0 IMAD.MOV R11, RZ, RZ, -R11 ;  /* 0x000000ffff0b8224 */ /* 0x000fe200078e0a0b */
[----:B------:R-:W-:Y:S01]  /*0b80*/  ISETP.NE.AND P0, PT, RZ, c[0x0][0x178], PT ;  /* 0x00005e00ff007a0c */ /* 0x000fe20003f05270 */
[--C-:B------:R-:W-:Y:S01]  /*0b90*/  @!P4 IMAD.IADD R13, R13, 0x1, -R6.reuse ;  /* 0x000000010d0dc824 */ /* 0x100fe200078e0a06 */
[----:B------:R-:W-:Y:S02]  /*0ba0*/  ISETP.GE.AND P4, PT, R22, RZ, PT ;  /* 0x000000ff1600720c */ /* 0x000fe40003f86270 */
[--C-:B------:R-:W-:Y:S01]  /*0bb0*/  LOP3.LUT R16, R16, 0x10, R21.reuse, 0x78, !PT ;  /* 0x0000001010107812 */ /* 0x100fe200078e7815 */
[--C-:B------:R-:W-:Y:S01]  /*0bc0*/  @!P5 IMAD.IADD R15, R15, 0x1, -R6.reuse ;  /* 0x000000010f0fd824 */ /* 0x100fe200078e0a06 */
[----:B------:R-:W-:Y:S01]  /*0bd0*/  LOP3.LUT R21, R10, 0x17e, R21, 0x78, !PT ;  /* 0x0000017e0a157812 */ /* 0x000fe200078e7815 */
[----:B------:R-:W-:Y:S01]  /*0be0*/  @!P2 IMAD.MOV R13, RZ, RZ, -R13 ;  /* 0x000000ffff0da224 */ /* 0x000fe200078e0a0d */
[----:B------:R-:W-:Y:S01]  /*0bf0*/  LEA R34, P2, R35, c[0x0][0x160], 0x1 ;  /* 0x0000580023227a11 */ /* 0x000fe200078408ff */
[----:B------:R-:W-:Y:S01]  /*0c00*/  @!P6 IMAD.IADD R17, R17, 0x1, -R6 ;  /* 0x000000011111e824 */ /* 0x000fe200078e0a06 */
[----:B------:R-:W-:Y:S01]  /*0c10*/  LOP3.LUT R6, RZ, c[0x0][0x17c], RZ, 0x33, !PT ;  /* 0x00005f00ff067a12 */ /* 0x000fe200078e33ff */
[----:B------:R-:W-:Y:S01]  /*0c20*/  @!P3 IMAD.IADD R9, R9, 0x1, -R8 ;  /* 0x000000010909b824 */ /* 0x000fe200078e0a08 */
[----:B------:R-:W-:Y:S01]  /*0c30*/  ISETP.NE.AND P3, PT, RZ, c[0x0][0x17c], PT ;  /* 0x00005f00ff007a0c */ /* 0x000fe20003f65270 */
[----:B------:R-:W-:Y:S01]  /*0c40*/  @!P1 IMAD.MOV R17, RZ, RZ, -R17 ;  /* 0x000000ffff119224 */ /* 0x000fe200078e0a11 */
[----:B------:R-:W-:Y:S01]  /*0c50*/  ISETP.GE.AND P1, PT, R2, RZ, PT ;  /* 0x000000ff0200720c */ /* 0x000fe20003f26270 */
[----:B------:R-:W-:Y:S01]  /*0c60*/  @!P4 IMAD.MOV R15, RZ, RZ, -R15 ;  /* 0x000000ffff0fc224 */ /* 0x000fe200078e0a0f */
[C---:B------:R-:W-:Y:S01]  /*0c70*/  SEL R11, R6.reuse, R11, !P3 ;  /* 0x0000000b060b7207 */ /* 0x040fe20005800000 */
[----:B------:R-:W-:Y:S01]  /*0c80*/  IMAD.IADD R23, R23, 0x1, R16 ;  /* 0x0000000117177824 */ /* 0x000fe200078e0210 */
[----:B------:R-:W-:-:S02]  /*0c90*/  SEL R8, R6, R13, !P3 ;  /* 0x0000000d06087207 */ /* 0x000fc40005800000 */
[C---:B------:R-:W-:Y:S01]  /*0ca0*/  SEL R10, R6.reuse, R15, !P3 ;  /* 0x0000000f060a7207 */ /* 0x040fe20005800000 */
[----:B------:R-:W-:Y:S01]  /*0cb0*/  IMAD R11, R11, c[0x0][0x190], RZ ;  /* 0x000064000b0b7a24 */ /* 0x000fe200078e02ff */
[----:B------:R-:W-:Y:S01]  /*0cc0*/  SEL R17, R6, R17, !P3 ;  /* 0x0000001106117207 */ /* 0x000fe20005800000 */
[----:B------:R-:W-:Y:S01]  /*0cd0*/  IMAD R8, R8, c[0x0][0x190], RZ ;  /* 0x0000640008087a24 */ /* 0x000fe200078e02ff */
[----:B------:R-:W-:Y:S01]  /*0ce0*/  LOP3.LUT R18, R18, 0x1c0, RZ, 0xc0, !PT ;  /* 0x000001c012127812 */ /* 0x000fe200078ec0ff */
[----:B------:R-:W-:Y:S01]  /*0cf0*/  IMAD R27, R10, c[0x0][0x190], RZ ;  /* 0x000064000a1b7a24 */ /* 0x000fe200078e02ff */
[----:B------:R-:W-:Y:S01]  /*0d00*/  LEA.HI.X.SX32 R35, R35, c[0x0][0x164], 0x1, P2 ;  /* 0x0000590023237a11 */ /* 0x000fe200010f0eff */
[----:B------:R-:W-:Y:S01]  /*0d10*/  @!P1 IMAD.MOV R9, RZ, RZ, -R9 ;  /* 0x000000ffff099224 */ /* 0x000fe200078e0a09 */
[----:B------:R-:W-:Y:S01]  /*0d20*/  @!P0 LOP3.LUT R9, RZ, c[0x0][0x178], RZ, 0x33, !PT ;  /* 0x00005e00ff098a12 */ /* 0x000fe200078e33ff */
[----:B------:R-:W-:Y:S01]  /*0d30*/  IMAD R17, R17, c[0x0][0x190], RZ ;  /* 0x0000640011117a24 */ /* 0x000fe200078e02ff */
[----:B------:R-:W-:Y:S01]  /*0d40*/  LEA R40, P0, R11, c[0x0][0x168], 0x1 ;  /* 0x00005a000b287a11 */ /* 0x000fe200078008ff */
[----:B------:R-:W-:Y:S01]  /*0d50*/  IMAD.IADD R22, R18, 0x1, R19 ;  /* 0x0000000112167824 */ /* 0x000fe200078e0213 */
[----:B------:R-:W-:Y:S01]  /*0d60*/  LEA R36, P4, R30, c[0x0][0x160], 0x1 ;  /* 0x000058001e247a11 */ /* 0x000fe200078808ff */
[----:B------:R-:W-:Y:S01]  /*0d70*/  IMAD R9, R9, c[0x0][0x184], RZ ;  /* 0x0000610009097a24 */ /* 0x000fe200078e02ff */
[----:B------:R-:W-:Y:S01]  /*0d80*/  LEA R38, P1, R8, c[0x0][0x168], 0x1 ;  /* 0x00005a0008267a11 */ /* 0x000fe200078208ff */
[----:B------:R-:W-:Y:S01]  /*0d90*/  CS2R R12, SRZ ;  /* 0x00000000000c7805 */ /* 0x000fe2000001ff00 */
[----:B------:R-:W-:Y:S01]  /*0da0*/  LEA R26, P2, R27, c[0x0][0x168], 0x1 ;  /* 0x00005a001b1a7a11 */ /* 0x000fe200078408ff */
[----:B------:R-:W-:Y:S01]  /*0db0*/  CS2R R14, SRZ ;  /* 0x00000000000e7805 */ /* 0x000fe2000001ff00 */
[----:B------:R-:W-:Y:S01]  /*0dc0*/  LEA R10, P3, R17, c[0x0][0x168], 0x1 ;  /* 0x00005a00110a7a11 */ /* 0x000fe200078608ff */
[----:B------:R-:W-:Y:S01]  /*0dd0*/  IMAD.WIDE R42, R9, 0x2, RZ ;  /* 0x00000002092a7825 */ /* 0x000fe200078e02ff */
[----:B------:R-:W-:-:S02]  /*0de0*/  LEA.HI.X.SX32 R41, R11, c[0x0][0x16c], 0x1, P0 ;  /* 0x00005b000b297a11 */ /* 0x000fc400000f0eff */
[----:B------:R-:W-:Y:S02]  /*0df0*/  LOP3.LUT R6, R5, 0x60, RZ, 0xc0, !PT ;  /* 0x0000006005067812 */ /* 0x000fe400078ec0ff */
[----:B------:R-:W-:Y:S02]  /*0e00*/  LEA.HI.X.SX32 R30, R30, c[0x0][0x164], 0x1, P4 ;  /* 0x000059001e1e7a11 */ /* 0x000fe400020f0eff */
[----:B------:R-:W-:Y:S02]  /*0e10*/  LEA.HI.X.SX32 R39, R8, c[0x0][0x16c], 0x1, P1 ;  /* 0x00005b0008277a11 */ /* 0x000fe400008f0eff */
[----:B------:R-:W-:Y:S02]  /*0e20*/  LEA.HI.X.SX32 R27, R27, c[0x0][0x16c], 0x1, P2 ;  /* 0x00005b001b1b7a11 */ /* 0x000fe400010f0eff */
[----:B------:R-:W-:Y:S02]  /*0e30*/  LEA.HI.X.SX32 R11, R17, c[0x0][0x16c], 0x1, P3 ;  /* 0x00005b00110b7a11 */ /* 0x000fe400018f0eff */
.L_x_1:
[----:B------:R-:W-:Y:S02]  /*0e40*/  ISETP.GE.AND P3, PT, R28, UR4, PT ;  /* 0x000000041c007c0c */ /* 0x000fe4000bf66270 */
[----:B------:R-:W-:-:S02]  /*0e50*/  ISETP.GE.AND P0, PT, R4, UR4, PT ;  /* 0x0000000404007c0c */ /* 0x000fc4000bf06270 */
[C---:B------:R-:W-:Y:S02]  /*0e60*/  IADD3 R8, P1, R42.reuse, R36, RZ ;  /* 0x000000242a087210 */ /* 0x040fe40007f3e0ff */
[----:B------:R-:W-:Y:S02]  /*0e70*/  IADD3 R24, P2, R42, R34, RZ ;  /* 0x000000222a187210 */ /* 0x000fe40007f5e0ff */
[----:B------:R-:W-:Y:S01]  /*0e80*/  PRMT R37, RZ, 0x7610, R37 ;  /* 0x00007610ff257816 */ /* 0x000fe20000000025 */
[C---:B------:R-:W-:Y:S01]  /*0e90*/  IMAD.X R9, R43.reuse, 0x1, R30, P1 ;  /* 0x000000012b097824 */ /* 0x040fe200008e061e */
[----:B------:R-:W-:Y:S01]  /*0ea0*/  PRMT R18, RZ, 0x7610, R18 ;  /* 0x00007610ff127816 */ /* 0x000fe20000000012 */
[----:B------:R-:W-:Y:S01]  /*0eb0*/  IMAD.X R25, R43, 0x1, R35, P2 ;  /* 0x000000012b197824 */ /* 0x000fe200010e0623 */
[----:B------:R-:W-:Y:S02]  /*0ec0*/  ISETP.GE.AND P4, PT, R3, UR4, PT ;  /* 0x0000000403007c0c */ /* 0x000fe4000bf86270 */
[----:B------:R0:W2:Y:S04]  /*0ed0*/  @!P3 LDG.E.U16 R37, [R8.64] ;  /* 0x000000060825b981 */ /* 0x0000a8000c1e1500 */
[----:B------:R1:W3:Y:S01]  /*0ee0*/  @!P0 LDG.E.U16 R18, [R24.64] ;  /* 0x0000000618128981 */ /* 0x0002e2000c1e1500 */
[----:B------:R-:W-:-:S03]  /*0ef0*/  PRMT R19, RZ, 0x7610, R19 ;  /* 0x00007610ff137816 */ /* 0x000fc60000000013 */
[----:B------:R-:W-:Y:S01]  /*0f00*/  BAR.SYNC.DEFER_BLOCKING 0x0 ;  /* 0x0000000000007b1d */ /* 0x000fe20000010000 */
[----:B-1----:R-:W-:Y:S02]  /*0f10*/  IMAD.MOV.U32 R24, RZ, RZ, R10 ;  /* 0x000000ffff187224 */ /* 0x002fe400078e000a */
[----:B------:R-:W-:-:S04]  /*0f20*/  IMAD.MOV.U32 R25, RZ, RZ, R11 ;  /* 0x000000ffff197224 */ /* 0x000fc800078e000b */
[----:B------:R-:W-:-:S04]  /*0f30*/  IMAD.WIDE R10, R29, 0x2, R24 ;  /* 0x000000021d0a7825 */ /* 0x000fc800078e0218 */
[C---:B0-----:R-:W-:Y:S01]  /*0f40*/  IMAD.WIDE R8, R29.reuse, 0x2, R38 ;  /* 0x000000021d087825 */ /* 0x041fe200078e0226 */
[----:B------:R0:W4:Y:S03]  /*0f50*/  @!P4 LDG.E.U16 R19, [R10.64] ;  /* 0x000000060a13c981 */ /* 0x000126000c1e1500 */
[----:B------:R-:W-:Y:S01]  /*0f60*/  IMAD.WIDE R16, R29, 0x2, R26 ;  /* 0x000000021d107825 */ /* 0x000fe200078e021a */
[----:B0-----:R-:W-:-:S03]  /*0f70*/  PRMT R10, RZ, 0x7610, R10 ;  /* 0x00007610ff0a7816 */ /* 0x001fc6000000000a */
[----:B------:R-:W-:Y:S01]  /*0f80*/  IMAD.WIDE R44, R29, 0x2, R40 ;  /* 0x000000021d2c7825 */ /* 0x000fe200078e0228 */
[----:B------:R-:W-:Y:S02]  /*0f90*/  PRMT R11, RZ, 0x7610, R11 ;  /* 0x00007610ff0b7816 */ /* 0x000fe4000000000b */
[----:B------:R0:W5:Y:S04]  /*0fa0*/  @!P4 LDG.E.U16 R10, [R8.64] ;  /* 0x00000006080ac981 */ /* 0x000168000c1e1500 */
[----:B------:R-:W5:Y:S01]  /*0fb0*/  @!P4 LDG.E.U16 R11, [R16.64] ;  /* 0x00000006100bc981 */ /* 0x000f62000c1e1500 */
[----:B0-----:R-:W-:-:S06]  /*0fc0*/  PRMT R9, RZ, 0x7610, R9 ;  /* 0x00007610ff097816 */ /* 0x001fcc0000000009 */
[----:B------:R-:W5:Y:S01]  /*0fd0*/  @!P4 LDG.E.U16 R9, [R44.64] ;  /* 0x000000062c09c981 */ /* 0x000f62000c1e1500 */
[----:B------:R-:W-:-:S04]  /*0fe0*/  IADD3 R31, R31, -0x1, RZ ;  /* 0xffffffff1f1f7810 */ /* 0x000fc80007ffe0ff */
[----:B------:R-:W-:Y:S01]  /*0ff0*/  ISETP.NE.U32.AND P0, PT, R31, RZ, PT ;  /* 0x000000ff1f00720c */ /* 0x000fe20003f05070 */
[----:B------:R-:W-:Y:S01]  /*1000*/  IMAD.WIDE R24, R33, 0x2, R24 ;  /* 0x0000000221187825 */ /* 0x000fe200078e0218 */
[----:B------:R-:W-:-:S03]  /*1010*/  UIADD3 UR4, UR4, -0x20, URZ ;  /* 0xffffffe004047890 */ /* 0x000fc6000fffe03f */
[----:B------:R-:W-:-:S04]  /*1020*/  IMAD.WIDE R40, R33, 0x2, R40 ;  /* 0x0000000221287825 */ /* 0x000fc800078e0228 */
[----:B------:R-:W-:-:S04]  /*1030*/  IMAD.WIDE R38, R33, 0x2, R38 ;  /* 0x0000000221267825 */ /* 0x000fc800078e0226 */
[----:B------:R-:W-:-:S04]  /*1040*/  IMAD.WIDE R26, R33, 0x2, R26 ;  /* 0x00000002211a7825 */ /* 0x000fc800078e021a */
[----:B------:R-:W-:Y:S01]  /*1050*/  IMAD.WIDE R42, R32, 0x2, R42 ;  /* 0x00000002202a7825 */ /* 0x000fe200078e022a */
[----:B--2---:R-:W-:Y:S04]  /*1060*/  STS.U16 [R21+0xa00], R37 ;  /* 0x000a002515007388 */ /* 0x004fe80000000400 */
[----:B---3--:R-:W-:Y:S04]  /*1070*/  STS.U16 [R21+0x800], R18 ;  /* 0x0008001215007388 */ /* 0x008fe80000000400 */
[----:B----4-:R-:W-:Y:S04]  /*1080*/  STS.U16 [R20], R19 ;  /* 0x0000001314007388 */ /* 0x010fe80000000400 */
[----:B-----5:R-:W-:Y:S04]  /*1090*/  STS.U16 [R20+0x400], R10 ;  /* 0x0004000a14007388 */ /* 0x020fe80000000400 */
[----:B------:R-:W-:Y:S04]  /*10a0*/  STS.U16 [R20+0x200], R11 ;  /* 0x0002000b14007388 */ /* 0x000fe80000000400 */
[----:B------:R-:W-:Y:S04]  /*10b0*/  STS.U16 [R20+0x600], R9 ;  /* 0x0006000914007388 */ /* 0x000fe80000000400 */
[----:B------:R-:W-:Y:S06]  /*10c0*/  BAR.SYNC.DEFER_BLOCKING 0x0 ;  /* 0x0000000000007b1d */ /* 0x000fec0000010000 */
[----:B------:R-:W-:Y:S04]  /*10d0*/  LDSM.16.MT88.4 R16, [R23+0x800] ;  /* 0x000800001710783b */ /* 0x000fe80000004200 */
[----:B------:R-:W0:Y:S02]  /*10e0*/  LDSM.16.M88.4 R8, [R22] ;  /* 0x000000001608783b */ /* 0x000e240000000200 */
[----:B0-----:R-:W-:Y:S02]  /*10f0*/  HMMA.16816.F32 R12, R16, R8, R12 ;  /* 0x00000008100c723c */ /* 0x001fe4000000180c */
[----:B------:R-:W0:Y:S11]  /*1100*/  LDSM.16.MT88.4 R16, [R23+0xa00] ;  /* 0x000a00001710783b */ /* 0x000e360000004200 */
[----:B------:R-:W-:Y:S11]  /*1110*/  @!UPT UIADD3 URZ, URZ, URZ, URZ ;  /* 0x0000003f3f3ff290 */ /* 0x000ff6000fffe03f */
[----:B0-----:R-:W-:Y:S07]  /*1120*/  HMMA.16816.F32 R12, R16, R10, R12 ;  /* 0x0000000a100c723c */ /* 0x001fee000000180c */
[----:B------:R-:W-:Y:S02]  /*1130*/  IMAD.MOV.U32 R10, RZ, RZ, R24 ;  /* 0x000000ffff0a7224 */ /* 0x000fe400078e0018 */
[----:B------:R-:W-:Y:S01]  /*1140*/  IMAD.MOV.U32 R11, RZ, RZ, R25 ;  /* 0x000000ffff0b7224 */ /* 0x000fe200078e0019 */
[----:B------:R-:W-:Y:S05]  /*1150*/  @P0 BRA `(.L_x_1) ;  /* 0xfffffce000000947 */ /* 0x000fea000383ffff */
[----:B------:R-:W-:-:S09]  /*1160*/  NOP ;  /* 0x0000000000007918 */ /* 0x000fd20000000000 */
[----:B------:R-:W-:Y:S02]  /*1170*/  F2FP.PACK_AB R14, R15, R14 ;  /* 0x0000000e0f0e723e */ /* 0x000fe400000000ff */
[----:B------:R-:W-:-:S07]  /*1180*/  F2FP.PACK_AB R12, R13, R12 ;  /* 0x0000000c0d0c723e */ /* 0x000fce00000000ff */
.L_x_0:
[----:B------:R-:W-:Y:S01]  /*1190*/  SHF.R.U32.HI R8, RZ, 0x5, R0 ;  /* 0x00000005ff087819 */ /* 0x000fe20000011600 */
[----:B------:R-:W-:Y:S01]  /*11a0*/  BAR.SYNC.DEFER_BLOCKING 0x0 ;  /* 0x0000000000007b1d */ /* 0x000fe20000010000 */
[----:B------:R-:W-:Y:S01]  /*11b0*/  LOP3.LUT R10, R5, 0x300, RZ, 0xc0, !PT ;  /* 0x00000300050a7812 */ /* 0x000fe200078ec0ff */
[----:B------:R-:W-:Y:S01]  /*11c0*/  IMAD.SHL.U32 R5, R0, 0x4, RZ ;  /* 0x0000000400057824 */ /* 0x000fe200078e00ff */
[----:B------:R-:W-:-:S02]  /*11d0*/  LOP3.LUT R9, R8, 0x2, RZ, 0xc0, !PT ;  /* 0x0000000208097812 */ /* 0x000fc400078ec0ff */
[----:B------:R-:W-:Y:S01]  /*11e0*/  PRMT R13, R12, 0x7632, R13 ;  /* 0x000076320c0d7816 */ /* 0x000fe2000000000d */
[----:B------:R-:W-:Y:S01]  /*11f0*/  IMAD R3, R3, 0x4, R10 ;  /* 0x0000000403037824 */ /* 0x000fe200078e020a */
[--C-:B------:R-:W-:Y:S02]  /*1200*/  LOP3.LUT R8, R9, 0x1c, R0.reuse, 0xf8, !PT ;  /* 0x0000001c09087812 */ /* 0x100fe400078ef800 */
[----:B------:R-:W-:Y:S02]  /*1210*/  PRMT R15, R14, 0x7632, R15 ;  /* 0x000076320e0f7816 */ /* 0x000fe4000000000f */
[----:B------:R-:W-:Y:S02]  /*1220*/  LOP3.LUT R5, R8, 0x80, R5, 0xf8, !PT ;  /* 0x0000008008057812 */ /* 0x000fe400078ef805 */
[----:B------:R-:W-:Y:S01]  /*1230*/  LOP3.LUT R11, R3, 0xe0, R0, 0x78, !PT ;  /* 0x000000e0030b7812 */ /* 0x000fe200078e7800 */
[----:B------:R-:W-:Y:S01]  /*1240*/  IMAD R3, R2, c[0x0][0x194], RZ ;  /* 0x0000650002037a24 */ /* 0x000fe200078e02ff */
[----:B------:R-:W-:-:S02]  /*1250*/  LOP3.LUT R6, R5, R6, RZ, 0xfc, !PT ;  /* 0x0000000605067212 */ /* 0x000fc400078efcff */
[C---:B------:R-:W-:Y:S02]  /*1260*/  LOP3.LUT R0, R7.reuse, R4, RZ, 0xfc, !PT ;  /* 0x0000000407007212 */ /* 0x040fe400078efcff */
[C---:B------:R-:W-:Y:S02]  /*1270*/  LOP3.LUT R8, R6.reuse, 0x40, RZ, 0x3c, !PT ;  /* 0x0000004006087812 */ /* 0x040fe400078e3cff */
[----:B------:R-:W-:Y:S01]  /*1280*/  LOP3.LUT R9, R6, 0x20, RZ, 0x3c, !PT ;  /* 0x0000002006097812 */ /* 0x000fe200078e3cff */
[----:B------:R-:W-:Y:S01]  /*1290*/  IMAD R5, R0, c[0x0][0x198], RZ ;  /* 0x0000660000057a24 */ /* 0x000fe200078e02ff */
[----:B------:R-:W-:Y:S01]  /*12a0*/  LOP3.LUT R10, R6, 0x60, RZ, 0x3c, !PT ;  /* 0x00000060060a7812 */ /* 0x000fe200078e3cff */
[----:B------:R0:W-:Y:S01]  /*12b0*/  STS.U16 [R6], R12 ;  /* 0x0000000c06007388 */ /* 0x0001e20000000400 */
[----:B------:R-:W-:Y:S02]  /*12c0*/  ISETP.GE.AND P0, PT, R2, c[0x0][0x178], PT ;  /* 0x00005e0002007a0c */ /* 0x000fe40003f06270 */
[----:B------:R-:W-:Y:S01]  /*12d0*/  LOP3.LUT R4, R7, 0x10, R4, 0xfe, !PT ;  /* 0x0000001007047812 */ /* 0x000fe200078efe04 */
[----:B------:R-:W-:Y:S01]  /*12e0*/  STS.U16 [R8+0x200], R13 ;  /* 0x0002000d08007388 */ /* 0x000fe20000000400 */
[----:B------:R-:W-:-:S02]  /*12f0*/  ISETP.LT.AND P1, PT, R0, c[0x0][0x17c], !P0 ;  /* 0x00005f0000007a0c */ /* 0x000fc40004721270 */
[C---:B------:R-:W-:Y:S01]  /*1300*/  ISETP.LT.AND P0, PT, R4.reuse, c[0x0][0x17c], !P0 ;  /* 0x00005f0004007a0c */ /* 0x040fe20004701270 */
[----:B------:R-:W-:Y:S01]  /*1310*/  STS.U16 [R9+0x100], R14 ;  /* 0x0001000e09007388 */ /* 0x000fe20000000400 */
[----:B------:R-:W-:Y:S01]  /*1320*/  IMAD R0, R4, c[0x0][0x198], RZ ;  /* 0x0000660004007a24 */ /* 0x000fe200078e02ff */
[C---:B0-----:R-:W-:Y:S02]  /*1330*/  LEA R6, P2, R3.reuse, c[0x0][0x170], 0x1 ;  /* 0x00005c0003067a11 */ /* 0x041fe400078408ff */
[----:B------:R-:W-:Y:S02]  /*1340*/  STS.U16 [R10+0x300], R15 ;  /* 0x0003000f0a007388 */ /* 0x000fe40000000400 */
[----:B------:R-:W-:Y:S02]  /*1350*/  LEA.HI.X.SX32 R7, R3, c[0x0][0x174], 0x1, P2 ;  /* 0x00005d0003077a11 */ /* 0x000fe400010f0eff */
[----:B------:R-:W-:Y:S01]  /*1360*/  BAR.SYNC.DEFER_BLOCKING 0x0 ;  /* 0x0000000000007b1d */ /* 0x000fe20000010000 */
[----:B------:R-:W-:-:S02]  /*1370*/  LEA R2, P2, R5, R6, 0x1 ;  /* 0x0000000605027211 */ /* 0x000fc400078408ff */
[C---:B------:R-:W-:Y:S02]  /*1380*/  LEA R4, P3, R0.reuse, R6, 0x1 ;  /* 0x0000000600047211 */ /* 0x040fe400078608ff */
[-C--:B------:R-:W-:Y:S02]  /*1390*/  LEA.HI.X.SX32 R3, R5, R7.reuse, 0x1, P2 ;  /* 0x0000000705037211 */ /* 0x080fe400010f0eff */
[----:B------:R-:W-:Y:S01]  /*13a0*/  LEA.HI.X.SX32 R5, R0, R7, 0x1, P3 ;  /* 0x0000000700057211 */ /* 0x000fe200018f0eff */
[----:B------:R-:W0:Y:S04]  /*13b0*/  LDS R11, [R11] ;  /* 0x000000000b0b7984 */ /* 0x000e280000000800 */
[----:B0-----:R0:W-:Y:S01]  /*13c0*/  @P1 STG.E.U16 [R2.64], R11 ;  /* 0x0000000b02001986 */ /* 0x0011e2000c101506 */
[----:B------:R-:W-:Y:S05]  /*13d0*/  @!P0 EXIT ;  /* 0x000000000000894d */ /* 0x000fea0003800000 */
[----:B0-----:R-:W-:-:S05]  /*13e0*/  PRMT R2, R11, 0x7632, R2 ;  /* 0x000076320b027816 */ /* 0x001fca0000000002 */
[----:B------:R-:W-:Y:S01]  /*13f0*/  STG.E.U16 [R4.64], R2 ;  /* 0x0000000204007986 */ /* 0x000fe2000c101506 */
[----:B------:R-:W-:Y:S05]  /*1400*/  EXIT ;  /* 0x000000000000794d */ /* 0x000fea0003800000 */
.L_x_2:
[----:B------:R-:W-:-:S00]  /*1410*/  BRA `(.L_x_2) ;  /* 0xfffffff000007947 */ /* 0x000fc0000383ffff */
[----:B------:R-:W-:-:S00]  /*1420*/  NOP ;  /* 0x0000000000007918 */ /* 0x000fc00000000000 */
        /* <DEDUP_REMOVED lines=13> */
.L_x_3:


//--------------------- .nv.shared.matmul_kernel  --------------------------
	.section	.nv.shared.matmul_kernel,"aw",@nobits
	.sectionflags	@""
	.align	16
